	.headerflags	@"EF_CUDA_TEXMODE_UNIFIED EF_CUDA_64BIT_ADDRESS EF_CUDA_ACCELERATORS EF_CUDA_SM90 EF_CUDA_VIRTUAL_SM(EF_CUDA_SM90)"
	.elftype	@"ET_EXEC"


//--------------------- .nv.info                  --------------------------
	.section	.nv.info,"",@"SHT_CUDA_INFO"
	.align	4


	//----- nvinfo : EIATTR_REGCOUNT
	.align		4
        /*0000*/ 	.byte	0x04, 0x2f
        /*0002*/ 	.short	(.L_2 - .L_1)
	.align		4
.L_1:
        /*0004*/ 	.word	index@(triton_poi_fused_leaky_relu_native_group_norm_5)
        /*0008*/ 	.word	0x00000012


	//----- nvinfo : EIATTR_MIN_STACK_SIZE
	.align		4
.L_2:
        /*000c*/ 	.byte	0x04, 0x12
        /*000e*/ 	.short	(.L_4 - .L_3)
	.align		4
.L_3:
        /*0010*/ 	.word	index@(triton_poi_fused_leaky_relu_native_group_norm_5)
        /*0014*/ 	.word	0x00000000


	//----- nvinfo : EIATTR_FRAME_SIZE
	.align		4
.L_4:
        /*0018*/ 	.byte	0x04, 0x11
        /*001a*/ 	.short	(.L_6 - .L_5)
	.align		4
.L_5:
        /*001c*/ 	.word	index@(triton_poi_fused_leaky_relu_native_group_norm_5)
        /*0020*/ 	.word	0x00000000


	//----- nvinfo : EIATTR_MIN_STACK_SIZE
	.align		4
.L_6:
        /*0024*/ 	.byte	0x04, 0x12
        /*0026*/ 	.short	(.L_8 - .L_7)
	.align		4
.L_7:
        /*0028*/ 	.word	index@(triton_poi_fused_leaky_relu_native_group_norm_5)
        /*002c*/ 	.word	0x00000000
.L_8:


//--------------------- .nv.info.triton_poi_fused_leaky_relu_native_group_norm_5 --------------------------
	.section	.nv.info.triton_poi_fused_leaky_relu_native_group_norm_5,"",@"SHT_CUDA_INFO"
	.sectionflags	@""
	.align	4


	//----- nvinfo : EIATTR_CUDA_API_VERSION
	.align		4
        /*0000*/ 	.byte	0x04, 0x37
        /*0002*/ 	.short	(.L_10 - .L_9)
.L_9:
        /*0004*/ 	.word	0x0000007c


	//----- nvinfo : EIATTR_KPARAM_INFO
	.align		4
.L_10:
        /*0008*/ 	.byte	0x04, 0x17
        /*000a*/ 	.short	(.L_12 - .L_11)
.L_11:
        /*000c*/ 	.word	0x00000000
        /*0010*/ 	.short	0x0006
        /*0012*/ 	.short	0x0030
        /*0014*/ 	.byte	0x00, 0xf0, 0x11, 0x00


	//----- nvinfo : EIATTR_KPARAM_INFO
	.align		4
.L_12:
        /*0018*/ 	.byte	0x04, 0x17
        /*001a*/ 	.short	(.L_14 - .L_13)
.L_13:
        /*001c*/ 	.word	0x00000000
        /*0020*/ 	.short	0x0005
        /*0022*/ 	.short	0x0028
        /*0024*/ 	.byte	0x00, 0xf4, 0x21, 0x00


	//----- nvinfo : EIATTR_KPARAM_INFO
	.align		4
.L_14:
        /*0028*/ 	.byte	0x04, 0x17
        /*002a*/ 	.short	(.L_16 - .L_15)
.L_15:
        /*002c*/ 	.word	0x00000000
        /*0030*/ 	.short	0x0004
        /*0032*/ 	.short	0x0020
        /*0034*/ 	.byte	0x00, 0xf4, 0x21, 0x00


	//----- nvinfo : EIATTR_KPARAM_INFO
	.align		4
.L_16:
        /*0038*/ 	.byte	0x04, 0x17
        /*003a*/ 	.short	(.L_18 - .L_17)
.L_17:
        /*003c*/ 	.word	0x00000000
        /*0040*/ 	.short	0x0003
        /*0042*/ 	.short	0x0018
        /*0044*/ 	.byte	0x00, 0xf4, 0x21, 0x00


	//----- nvinfo : EIATTR_KPARAM_INFO
	.align		4
.L_18:
        /*0048*/ 	.byte	0x04, 0x17
        /*004a*/ 	.short	(.L_20 - .L_19)
.L_19:
        /*004c*/ 	.word	0x00000000
        /*0050*/ 	.short	0x0002
        /*0052*/ 	.short	0x0010
        /*0054*/ 	.byte	0x00, 0xf4, 0x21, 0x00


	//----- nvinfo : EIATTR_KPARAM_INFO
	.align		4
.L_20:
        /*0058*/ 	.byte	0x04, 0x17
        /*005a*/ 	.short	(.L_22 - .L_21)
.L_21:
        /*005c*/ 	.word	0x00000000
        /*0060*/ 	.short	0x0001
        /*0062*/ 	.short	0x0008
        /*0064*/ 	.byte	0x00, 0xf4, 0x21, 0x00


	//----- nvinfo : EIATTR_KPARAM_INFO
	.align		4
.L_22:
        /*0068*/ 	.byte	0x04, 0x17
        /*006a*/ 	.short	(.L_24 - .L_23)
.L_23:
        /*006c*/ 	.word	0x00000000
        /*0070*/ 	.short	0x0000
        /*0072*/ 	.short	0x0000
        /*0074*/ 	.byte	0x00, 0xf4, 0x21, 0x00


	//----- nvinfo : EIATTR_SPARSE_MMA_MASK
	.align		4
.L_24:
        /*0078*/ 	.byte	0x03, 0x50
        /*007a*/ 	.short	0x0000


	//----- nvinfo : EIATTR_MAXREG_COUNT
	.align		4
        /*007c*/ 	.byte	0x03, 0x1b
        /*007e*/ 	.short	0x00ff


	//----- nvinfo : EIATTR_EXIT_INSTR_OFFSETS
	.align		4
        /*0080*/ 	.byte	0x04, 0x1c
        /*0082*/ 	.short	(.L_26 - .L_25)


	//   ....[0]....
.L_25:
        /*0084*/ 	.word	0x00000300


	//----- nvinfo : EIATTR_REQNTID
	.align		4
.L_26:
        /*0088*/ 	.byte	0x04, 0x10
        /*008a*/ 	.short	(.L_28 - .L_27)
.L_27:
        /*008c*/ 	.word	0x00000080
        /*0090*/ 	.word	0x00000001
        /*0094*/ 	.word	0x00000001


	//----- nvinfo : EIATTR_CBANK_PARAM_SIZE
	.align		4
.L_28:
        /*0098*/ 	.byte	0x03, 0x19
        /*009a*/ 	.short	0x0034


	//----- nvinfo : EIATTR_PARAM_CBANK
	.align		4
        /*009c*/ 	.byte	0x04, 0x0a
        /*009e*/ 	.short	(.L_30 - .L_29)
	.align		4
.L_29:
        /*00a0*/ 	.word	index@(.nv.constant0.triton_poi_fused_leaky_relu_native_group_norm_5)
        /*00a4*/ 	.short	0x0210
        /*00a6*/ 	.short	0x0034


	//----- nvinfo : EIATTR_SW_WAR
	.align		4
.L_30:
        /*00a8*/ 	.byte	0x04, 0x36
        /*00aa*/ 	.short	(.L_32 - .L_31)
.L_31:
        /*00ac*/ 	.word	0x00000008
.L_32:


//--------------------- .nv.callgraph             --------------------------
	.section	.nv.callgraph,"",@"SHT_CUDA_CALLGRAPH"
	.align	4
	.sectionentsize	8
	.align		4
        /*0000*/ 	.word	0x00000000
	.align		4
        /*0004*/ 	.word	0xffffffff
	.align		4
        /*0008*/ 	.word	0x00000000
	.align		4
        /*000c*/ 	.word	0xfffffffe
	.align		4
        /*0010*/ 	.word	0x00000000
	.align		4
        /*0014*/ 	.word	0xfffffffd
	.align		4
        /*0018*/ 	.word	0x00000000
	.align		4
        /*001c*/ 	.word	0xfffffffc


//--------------------- .nv.constant4             --------------------------
	.section	.nv.constant4,"a",@progbits
	.align	8
	.align		8
.nv.constant4:
        /*0000*/ 	.dword	_$_str


//--------------------- .text.triton_poi_fused_leaky_relu_native_group_norm_5 --------------------------
	.section	.text.triton_poi_fused_leaky_relu_native_group_norm_5,"ax",@progbits
	.align	128
        .global         triton_poi_fused_leaky_relu_native_group_norm_5
        .type           triton_poi_fused_leaky_relu_native_group_norm_5,@function
        .size           triton_poi_fused_leaky_relu_native_group_norm_5,(.L_x_1 - triton_poi_fused_leaky_relu_native_group_norm_5)
        .other          triton_poi_fused_leaky_relu_native_group_norm_5,@"STO_CUDA_ENTRY STV_DEFAULT"
triton_poi_fused_leaky_relu_native_group_norm_5:
.text.triton_poi_fused_leaky_relu_native_group_norm_5:
[----:B------:R-:W-:Y:S01]  /*0000*/  LDC R1, c[0x0][0x28] ;  /* 0x00000a00ff017b82 */ /* 0x000fe20000000800 */
[----:B------:R-:W1:Y:S07]  /*0010*/  S2R R0, SR_TID.X ;  /* 0x0000000000007919 */ /* 0x000e6e0000002100 */
[----:B------:R-:W2:Y:S01]  /*0020*/  LDC.64 R10, c[0x0][0x228] ;  /* 0x00008a00ff0a7b82 */ /* 0x000ea20000000a00 */
[----:B------:R-:W-:Y:S01]  /*0030*/  ULDC.64 UR4, c[0x0][0x208] ;  /* 0x0000820000047ab9 */ /* 0x000fe20000000a00 */
[----:B------:R-:W3:Y:S06]  /*0040*/  S2R R3, SR_CTAID.X ;  /* 0x0000000000037919 */ /* 0x000eec0000002500 */
[----:B------:R-:W4:Y:S08]  /*0050*/  LDC.64 R8, c[0x0][0x220] ;  /* 0x00008800ff087b82 */ /* 0x000f300000000a00 */
[----:B------:R-:W5:Y:S08]  /*0060*/  LDC.64 R6, c[0x0][0x218] ;  /* 0x00008600ff067b82 */ /* 0x000f700000000a00 */
[----:B------:R-:W5:Y:S01]  /*0070*/  LDC.64 R4, c[0x0][0x230] ;  /* 0x00008c00ff047b82 */ /* 0x000f620000000a00 */
[----:B-1----:R-:W-:-:S02]  /*0080*/  SHF.L.U32 R0, R0, 0x1, RZ ;  /* 0x0000000100007819 */ /* 0x002fc400000006ff */
[----:B---3--:R-:W-:Y:S02]  /*0090*/  SHF.R.S32.HI R13, RZ, 0x17, R3 ;  /* 0x00000017ff0d7819 */ /* 0x008fe40000011403 */
[----:B------:R-:W-:Y:S02]  /*00a0*/  LOP3.LUT R0, R0, 0xfe, RZ, 0xc0, !PT ;  /* 0x000000fe00007812 */ /* 0x000fe400078ec0ff */
[----:B------:R-:W-:Y:S02]  /*00b0*/  SGXT R13, R13, 0x1 ;  /* 0x000000010d0d781a */ /* 0x000fe40000000200 */
[----:B------:R-:W-:-:S04]  /*00c0*/  LEA R0, R3, R0, 0x8 ;  /* 0x0000000003007211 */ /* 0x000fc800078e40ff */
[CC--:B------:R-:W-:Y:S02]  /*00d0*/  LEA.HI R2, R13.reuse, R0.reuse, RZ, 0x8 ;  /* 0x000000000d027211 */ /* 0x0c0fe400078f40ff */
[----:B------:R-:W-:Y:S02]  /*00e0*/  LEA.HI R13, R13, R0, RZ, 0x6 ;  /* 0x000000000d0d7211 */ /* 0x000fe400078f30ff */
[----:B------:R-:W-:Y:S02]  /*00f0*/  SHF.R.S32.HI R15, RZ, 0x8, R2 ;  /* 0x00000008ff0f7819 */ /* 0x000fe40000011402 */
[----:B------:R-:W1:Y:S03]  /*0100*/  LDC.64 R2, c[0x0][0x238] ;  /* 0x00008e00ff027b82 */ /* 0x000e660000000a00 */
[----:B--2---:R-:W-:Y:S01]  /*0110*/  IMAD.WIDE R10, R15, 0x4, R10 ;  /* 0x000000040f0a7825 */ /* 0x004fe200078e020a */
[----:B------:R-:W-:-:S02]  /*0120*/  SHF.R.S32.HI R12, RZ, 0x6, R13 ;  /* 0x00000006ff0c7819 */ /* 0x000fc4000001140d */
[----:B------:R-:W-:-:S03]  /*0130*/  SHF.R.S32.HI R13, RZ, 0x1f, R13 ;  /* 0x0000001fff0d7819 */ /* 0x000fc6000001140d */
[----:B------:R2:W3:Y:S01]  /*0140*/  LDG.E.EL R10, desc[UR4][R10.64] ;  /* 0x000000040a0a7981 */ /* 0x0004e2000c2e1900 */
[----:B------:R-:W-:Y:S01]  /*0150*/  LEA.HI R13, R13, R12, RZ, 0x8 ;  /* 0x0000000c0d0d7211 */ /* 0x000fe200078f40ff */
[----:B----4-:R-:W-:-:S03]  /*0160*/  IMAD.WIDE R8, R15, 0x4, R8 ;  /* 0x000000040f087825 */ /* 0x010fc600078e0208 */
[----:B------:R-:W-:Y:S01]  /*0170*/  LOP3.LUT R13, R13, 0xffffff00, RZ, 0xc0, !PT ;  /* 0xffffff000d0d7812 */ /* 0x000fe200078ec0ff */
[----:B-----5:R-:W-:Y:S02]  /*0180*/  IMAD.WIDE R6, R0, 0x4, R6 ;  /* 0x0000000400067825 */ /* 0x020fe400078e0206 */
[----:B------:R-:W4:Y:S01]  /*0190*/  LDG.E.EL R8, desc[UR4][R8.64] ;  /* 0x0000000408087981 */ /* 0x000f22000c2e1900 */
[----:B------:R-:W-:-:S03]  /*01a0*/  IADD3 R13, R12, -R13, RZ ;  /* 0x8000000d0c0d7210 */ /* 0x000fc60007ffe0ff */
[----:B------:R-:W4:Y:S02]  /*01b0*/  LDG.E.64 R6, desc[UR4][R6.64] ;  /* 0x0000000406067981 */ /* 0x000f24000c1e1b00 */
[----:B0-----:R-:W-:-:S04]  /*01c0*/  IMAD.WIDE R4, R13, 0x4, R4 ;  /* 0x000000040d047825 */ /* 0x001fc800078e0204 */
[----:B-1----:R-:W-:Y:S02]  /*01d0*/  IMAD.WIDE R2, R13, 0x4, R2 ;  /* 0x000000040d027825 */ /* 0x002fe400078e0202 */
[----:B------:R-:W5:Y:S04]  /*01e0*/  LDG.E.EL R4, desc[UR4][R4.64] ;  /* 0x0000000404047981 */ /* 0x000f68000c2e1900 */
[----:B------:R-:W5:Y:S01]  /*01f0*/  LDG.E.EL R3, desc[UR4][R2.64] ;  /* 0x0000000402037981 */ /* 0x000f62000c2e1900 */
[----:B--2---:R-:W-:-:S10]  /*0200*/  HFMA2.MMA R11, -RZ, RZ, 0.9375, 0 ;  /* 0x3b800000ff0b7435 */ /* 0x004fd400000001ff */
[----:B---3--:R-:W-:-:S06]  /*0210*/  FFMA R10, R10, R11, 9.9999997473787516356e-06 ;  /* 0x3727c5ac0a0a7423 */ /* 0x008fcc000000000b */
[----:B------:R-:W0:Y:S01]  /*0220*/  MUFU.RSQ R10, R10 ;  /* 0x0000000a000a7308 */ /* 0x000e220000001400 */
[--C-:B----4-:R-:W-:Y:S01]  /*0230*/  FADD R13, R6, -R8.reuse ;  /* 0x80000008060d7221 */ /* 0x110fe20000000000 */
[----:B------:R-:W-:Y:S02]  /*0240*/  FADD R11, R7, -R8 ;  /* 0x80000008070b7221 */ /* 0x000fe40000000000 */
[----:B------:R-:W1:Y:S01]  /*0250*/  LDC.64 R8, c[0x0][0x210] ;  /* 0x00008400ff087b82 */ /* 0x000e620000000a00 */
[C---:B0-----:R-:W-:Y:S01]  /*0260*/  FMUL R13, R10.reuse, R13 ;  /* 0x0000000d0a0d7220 */ /* 0x041fe20000400000 */
[----:B------:R-:W-:-:S03]  /*0270*/  FMUL R6, R10, R11 ;  /* 0x0000000b0a067220 */ /* 0x000fc60000400000 */
[C-C-:B-----5:R-:W-:Y:S01]  /*0280*/  FFMA R12, R4.reuse, R13, R3.reuse ;  /* 0x0000000d040c7223 */ /* 0x160fe20000000003 */
[----:B------:R-:W-:-:S04]  /*0290*/  FFMA R13, R4, R6, R3 ;  /* 0x00000006040d7223 */ /* 0x000fc80000000003 */
[----:B------:R-:W-:Y:S02]  /*02a0*/  FSETP.GT.AND P0, PT, R12, RZ, PT ;  /* 0x000000ff0c00720b */ /* 0x000fe40003f04000 */
[----:B------:R-:W-:Y:S01]  /*02b0*/  FSETP.GT.AND P1, PT, R13, RZ, PT ;  /* 0x000000ff0d00720b */ /* 0x000fe20003f24000 */
[----:B-1----:R-:W-:-:S10]  /*02c0*/  IMAD.WIDE R2, R0, 0x4, R8 ;  /* 0x0000000400027825 */ /* 0x002fd400078e0208 */
[----:B------:R-:W-:Y:S02]  /*02d0*/  @!P0 FMUL R12, R12, 0.20000000298023223877 ;  /* 0x3e4ccccd0c0c8820 */ /* 0x000fe40000400000 */
[----:B------:R-:W-:-:S05]  /*02e0*/  @!P1 FMUL R13, R13, 0.20000000298023223877 ;  /* 0x3e4ccccd0d0d9820 */ /* 0x000fca0000400000 */
[----:B------:R-:W-:Y:S01]  /*02f0*/  STG.E.64 desc[UR4][R2.64], R12 ;  /* 0x0000000c02007986 */ /* 0x000fe2000c101b04 */
[----:B------:R-:W-:Y:S05]  /*0300*/  EXIT ;  /* 0x000000000000794d */ /* 0x000fea0003800000 */
.L_x_0:
[----:B------:R-:W-:-:S00]  /*0310*/  BRA `(.L_x_0) ;  /* 0xfffffffc00fc7947 */ /* 0x000fc0000383ffff */
[----:B------:R-:W-:-:S00]  /*0320*/  NOP ;  /* 0x0000000000007918 */ /* 0x000fc00000000000 */
        /* <DEDUP_REMOVED lines=13> */
.L_x_1:


//--------------------- .nv.global.init           --------------------------
	.section	.nv.global.init,"aw",@progbits
.nv.global.init:
	.type		_$_str,@object
	.size		_$_str,(.L_0 - _$_str)
_$_str:
        /*0000*/ 	.byte	0x5f, 0x5f, 0x43, 0x55, 0x44, 0x41, 0x5f, 0x46, 0x54, 0x5a, 0x00
.L_0:


//--------------------- .nv.constant0.triton_poi_fused_leaky_relu_native_group_norm_5 --------------------------
	.section	.nv.constant0.triton_poi_fused_leaky_relu_native_group_norm_5,"a",@progbits
	.sectionflags	@""
	.align	4
.nv.constant0.triton_poi_fused_leaky_relu_native_group_norm_5:
	.zero		580
